	.headerflags	@"EF_CUDA_TEXMODE_UNIFIED EF_CUDA_64BIT_ADDRESS EF_CUDA_ACCELERATORS EF_CUDA_SM90 EF_CUDA_VIRTUAL_SM(EF_CUDA_SM90)"
	.elftype	@"ET_EXEC"


//--------------------- .nv.info                  --------------------------
	.section	.nv.info,"",@"SHT_CUDA_INFO"
	.align	4


	//----- nvinfo : EIATTR_REGCOUNT
	.align		4
        /*0000*/ 	.byte	0x04, 0x2f
        /*0002*/ 	.short	(.L_3 - .L_2)
	.align		4
.L_2:
        /*0004*/ 	.word	index@(triton_poi_fused__native_batch_norm_legit_no_training_silu_4)
        /*0008*/ 	.word	0x00000013


	//----- nvinfo : EIATTR_MIN_STACK_SIZE
	.align		4
.L_3:
        /*000c*/ 	.byte	0x04, 0x12
        /*000e*/ 	.short	(.L_5 - .L_4)
	.align		4
.L_4:
        /*0010*/ 	.word	index@(triton_poi_fused__native_batch_norm_legit_no_training_silu_4)
        /*0014*/ 	.word	0x00000000


	//----- nvinfo : EIATTR_FRAME_SIZE
	.align		4
.L_5:
        /*0018*/ 	.byte	0x04, 0x11
        /*001a*/ 	.short	(.L_7 - .L_6)
	.align		4
.L_6:
        /*001c*/ 	.word	index@(triton_poi_fused__native_batch_norm_legit_no_training_silu_4)
        /*0020*/ 	.word	0x00000000


	//----- nvinfo : EIATTR_MIN_STACK_SIZE
	.align		4
.L_7:
        /*0024*/ 	.byte	0x04, 0x12
        /*0026*/ 	.short	(.L_9 - .L_8)
	.align		4
.L_8:
        /*0028*/ 	.word	index@(triton_poi_fused__native_batch_norm_legit_no_training_silu_4)
        /*002c*/ 	.word	0x00000000
.L_9:


//--------------------- .nv.info.triton_poi_fused__native_batch_norm_legit_no_training_silu_4 --------------------------
	.section	.nv.info.triton_poi_fused__native_batch_norm_legit_no_training_silu_4,"",@"SHT_CUDA_INFO"
	.sectionflags	@""
	.align	4


	//----- nvinfo : EIATTR_CUDA_API_VERSION
	.align		4
        /*0000*/ 	.byte	0x04, 0x37
        /*0002*/ 	.short	(.L_11 - .L_10)
.L_10:
        /*0004*/ 	.word	0x0000007c


	//----- nvinfo : EIATTR_KPARAM_INFO
	.align		4
.L_11:
        /*0008*/ 	.byte	0x04, 0x17
        /*000a*/ 	.short	(.L_13 - .L_12)
.L_12:
        /*000c*/ 	.word	0x00000000
        /*0010*/ 	.short	0x0006
        /*0012*/ 	.short	0x0030
        /*0014*/ 	.byte	0x00, 0xf0, 0x11, 0x00


	//----- nvinfo : EIATTR_KPARAM_INFO
	.align		4
.L_13:
        /*0018*/ 	.byte	0x04, 0x17
        /*001a*/ 	.short	(.L_15 - .L_14)
.L_14:
        /*001c*/ 	.word	0x00000000
        /*0020*/ 	.short	0x0005
        /*0022*/ 	.short	0x0028
        /*0024*/ 	.byte	0x00, 0xf4, 0x21, 0x00


	//----- nvinfo : EIATTR_KPARAM_INFO
	.align		4
.L_15:
        /*0028*/ 	.byte	0x04, 0x17
        /*002a*/ 	.short	(.L_17 - .L_16)
.L_16:
        /*002c*/ 	.word	0x00000000
        /*0030*/ 	.short	0x0004
        /*0032*/ 	.short	0x0020
        /*0034*/ 	.byte	0x00, 0xf4, 0x21, 0x00


	//----- nvinfo : EIATTR_KPARAM_INFO
	.align		4
.L_17:
        /*0038*/ 	.byte	0x04, 0x17
        /*003a*/ 	.short	(.L_19 - .L_18)
.L_18:
        /*003c*/ 	.word	0x00000000
        /*0040*/ 	.short	0x0003
        /*0042*/ 	.short	0x0018
        /*0044*/ 	.byte	0x00, 0xf4, 0x21, 0x00


	//----- nvinfo : EIATTR_KPARAM_INFO
	.align		4
.L_19:
        /*0048*/ 	.byte	0x04, 0x17
        /*004a*/ 	.short	(.L_21 - .L_20)
.L_20:
        /*004c*/ 	.word	0x00000000
        /*0050*/ 	.short	0x0002
        /*0052*/ 	.short	0x0010
        /*0054*/ 	.byte	0x00, 0xf4, 0x21, 0x00


	//----- nvinfo : EIATTR_KPARAM_INFO
	.align		4
.L_21:
        /*0058*/ 	.byte	0x04, 0x17
        /*005a*/ 	.short	(.L_23 - .L_22)
.L_22:
        /*005c*/ 	.word	0x00000000
        /*0060*/ 	.short	0x0001
        /*0062*/ 	.short	0x0008
        /*0064*/ 	.byte	0x00, 0xf4, 0x21, 0x00


	//----- nvinfo : EIATTR_KPARAM_INFO
	.align		4
.L_23:
        /*0068*/ 	.byte	0x04, 0x17
        /*006a*/ 	.short	(.L_25 - .L_24)
.L_24:
        /*006c*/ 	.word	0x00000000
        /*0070*/ 	.short	0x0000
        /*0072*/ 	.short	0x0000
        /*0074*/ 	.byte	0x00, 0xf4, 0x21, 0x00


	//----- nvinfo : EIATTR_SPARSE_MMA_MASK
	.align		4
.L_25:
        /*0078*/ 	.byte	0x03, 0x50
        /*007a*/ 	.short	0x0000


	//----- nvinfo : EIATTR_MAXREG_COUNT
	.align		4
        /*007c*/ 	.byte	0x03, 0x1b
        /*007e*/ 	.short	0x00ff


	//----- nvinfo : EIATTR_EXIT_INSTR_OFFSETS
	.align		4
        /*0080*/ 	.byte	0x04, 0x1c
        /*0082*/ 	.short	(.L_27 - .L_26)


	//   ....[0]....
.L_26:
        /*0084*/ 	.word	0x000003d0


	//   ....[1]....
        /*0088*/ 	.word	0x000003f0


	//----- nvinfo : EIATTR_REQNTID
	.align		4
.L_27:
        /*008c*/ 	.byte	0x04, 0x10
        /*008e*/ 	.short	(.L_29 - .L_28)
.L_28:
        /*0090*/ 	.word	0x00000080
        /*0094*/ 	.word	0x00000001
        /*0098*/ 	.word	0x00000001


	//----- nvinfo : EIATTR_CBANK_PARAM_SIZE
	.align		4
.L_29:
        /*009c*/ 	.byte	0x03, 0x19
        /*009e*/ 	.short	0x0034


	//----- nvinfo : EIATTR_PARAM_CBANK
	.align		4
        /*00a0*/ 	.byte	0x04, 0x0a
        /*00a2*/ 	.short	(.L_31 - .L_30)
	.align		4
.L_30:
        /*00a4*/ 	.word	index@(.nv.constant0.triton_poi_fused__native_batch_norm_legit_no_training_silu_4)
        /*00a8*/ 	.short	0x0210
        /*00aa*/ 	.short	0x0034


	//----- nvinfo : EIATTR_SW_WAR
	.align		4
.L_31:
        /*00ac*/ 	.byte	0x04, 0x36
        /*00ae*/ 	.short	(.L_33 - .L_32)
.L_32:
        /*00b0*/ 	.word	0x00000008
.L_33:


//--------------------- .nv.callgraph             --------------------------
	.section	.nv.callgraph,"",@"SHT_CUDA_CALLGRAPH"
	.align	4
	.sectionentsize	8
	.align		4
        /*0000*/ 	.word	0x00000000
	.align		4
        /*0004*/ 	.word	0xffffffff
	.align		4
        /*0008*/ 	.word	0x00000000
	.align		4
        /*000c*/ 	.word	0xfffffffe
	.align		4
        /*0010*/ 	.word	0x00000000
	.align		4
        /*0014*/ 	.word	0xfffffffd
	.align		4
        /*0018*/ 	.word	0x00000000
	.align		4
        /*001c*/ 	.word	0xfffffffc


//--------------------- .nv.constant4             --------------------------
	.section	.nv.constant4,"a",@progbits
	.align	8
	.align		8
.nv.constant4:
        /*0000*/ 	.dword	_$_str
	.align		8
        /*0008*/ 	.dword	_$_str_$_2


//--------------------- .text.triton_poi_fused__native_batch_norm_legit_no_training_silu_4 --------------------------
	.section	.text.triton_poi_fused__native_batch_norm_legit_no_training_silu_4,"ax",@progbits
	.align	128
        .global         triton_poi_fused__native_batch_norm_legit_no_training_silu_4
        .type           triton_poi_fused__native_batch_norm_legit_no_training_silu_4,@function
        .size           triton_poi_fused__native_batch_norm_legit_no_training_silu_4,(.L_x_1 - triton_poi_fused__native_batch_norm_legit_no_training_silu_4)
        .other          triton_poi_fused__native_batch_norm_legit_no_training_silu_4,@"STO_CUDA_ENTRY STV_DEFAULT"
triton_poi_fused__native_batch_norm_legit_no_training_silu_4:
.text.triton_poi_fused__native_batch_norm_legit_no_training_silu_4:
[----:B------:R-:W0:Y:S01]  /*0000*/  LDC R1, c[0x0][0x28] ;  /* 0x00000a00ff017b82 */ /* 0x000e220000000800 */
[----:B------:R-:W1:Y:S07]  /*0010*/  S2R R0, SR_TID.X ;  /* 0x0000000000007919 */ /* 0x000e6e0000002100 */
[----:B------:R-:W2:Y:S01]  /*0020*/  LDC.64 R6, c[0x0][0x228] ;  /* 0x00008a00ff067b82 */ /* 0x000ea20000000a00 */
[----:B------:R-:W-:Y:S01]  /*0030*/  CS2R R14, SRZ ;  /* 0x00000000000e7805 */ /* 0x000fe2000001ff00 */
[----:B------:R-:W-:Y:S01]  /*0040*/  ULDC.64 UR4, c[0x0][0x208] ;  /* 0x0000820000047ab9 */ /* 0x000fe20000000a00 */
[----:B------:R-:W3:Y:S05]  /*0050*/  S2R R3, SR_CTAID.X ;  /* 0x0000000000037919 */ /* 0x000eea0000002500 */
[----:B------:R-:W4:Y:S08]  /*0060*/  LDC.64 R4, c[0x0][0x220] ;  /* 0x00008800ff047b82 */ /* 0x000f300000000a00 */
[----:B------:R-:W5:Y:S08]  /*0070*/  LDC.64 R8, c[0x0][0x230] ;  /* 0x00008c00ff087b82 */ /* 0x000f700000000a00 */
[----:B------:R-:W5:Y:S01]  /*0080*/  LDC.64 R10, c[0x0][0x238] ;  /* 0x00008e00ff0a7b82 */ /* 0x000f620000000a00 */
[----:B-1----:R-:W-:-:S02]  /*0090*/  LOP3.LUT R0, R0, 0x7f, RZ, 0xc0, !PT ;  /* 0x0000007f00007812 */ /* 0x002fc400078ec0ff */
[----:B---3--:R-:W-:Y:S02]  /*00a0*/  SHF.R.S32.HI R2, RZ, 0x18, R3 ;  /* 0x00000018ff027819 */ /* 0x008fe40000011403 */
[----:B------:R-:W-:Y:S02]  /*00b0*/  LEA R0, R3, R0, 0x7 ;  /* 0x0000000003007211 */ /* 0x000fe400078e38ff */
[----:B------:R-:W-:Y:S02]  /*00c0*/  SGXT R3, R2, 0x1 ;  /* 0x000000010203781a */ /* 0x000fe40000000200 */
[----:B------:R-:W-:Y:S02]  /*00d0*/  ISETP.GE.AND P0, PT, R0, 0x100, PT ;  /* 0x000001000000780c */ /* 0x000fe40003f06270 */
[----:B------:R-:W-:-:S04]  /*00e0*/  LEA.HI R3, R3, R0, RZ, 0x4 ;  /* 0x0000000003037211 */ /* 0x000fc800078f20ff */
[----:B------:R-:W-:-:S04]  /*00f0*/  SHF.R.S32.HI R3, RZ, 0x4, R3 ;  /* 0x00000004ff037819 */ /* 0x000fc80000011403 */
[----:B------:R-:W-:-:S04]  /*0100*/  LEA.HI R2, R3, R3, RZ, 0x2 ;  /* 0x0000000303027211 */ /* 0x000fc800078f10ff */
[----:B------:R-:W-:-:S04]  /*0110*/  LOP3.LUT R2, R2, 0xfffffffc, RZ, 0xc0, !PT ;  /* 0xfffffffc02027812 */ /* 0x000fc800078ec0ff */
[----:B------:R-:W-:Y:S02]  /*0120*/  IADD3 R13, R3, -R2, RZ ;  /* 0x80000002030d7210 */ /* 0x000fe40007ffe0ff */
[----:B------:R-:W1:Y:S03]  /*0130*/  LDC.64 R2, c[0x0][0x218] ;  /* 0x00008600ff027b82 */ /* 0x000e660000000a00 */
[----:B--2---:R-:W-:-:S05]  /*0140*/  IMAD.WIDE R6, R13, 0x4, R6 ;  /* 0x000000040d067825 */ /* 0x004fca00078e0206 */
[----:B------:R5:W2:Y:S01]  /*0150*/  @!P0 LDG.E.EL R14, desc[UR4][R6.64] ;  /* 0x00000004060e8981 */ /* 0x000aa2000c2e1900 */
[----:B------:R-:W-:Y:S01]  /*0160*/  HFMA2.MMA R12, -RZ, RZ, 0, 0 ;  /* 0x00000000ff0c7435 */ /* 0x000fe200000001ff */
[----:B----4-:R-:W-:-:S05]  /*0170*/  IMAD.WIDE R4, R13, 0x4, R4 ;  /* 0x000000040d047825 */ /* 0x010fca00078e0204 */
[----:B------:R-:W3:Y:S01]  /*0180*/  @!P0 LDG.E.EL R15, desc[UR4][R4.64] ;  /* 0x00000004040f8981 */ /* 0x000ee2000c2e1900 */
[----:B-----5:R-:W-:-:S04]  /*0190*/  IMAD.WIDE R6, R13, 0x4, R8 ;  /* 0x000000040d067825 */ /* 0x020fc800078e0208 */
[----:B-1----:R-:W-:-:S04]  /*01a0*/  IMAD.WIDE R2, R0, 0x4, R2 ;  /* 0x0000000400027825 */ /* 0x002fc800078e0202 */
[----:B0-----:R-:W-:Y:S01]  /*01b0*/  IMAD.WIDE R8, R13, 0x4, R10 ;  /* 0x000000040d087825 */ /* 0x001fe200078e020a */
[----:B------:R0:W3:Y:S01]  /*01c0*/  @!P0 LDG.E R12, desc[UR4][R2.64] ;  /* 0x00000004020c8981 */ /* 0x0000e2000c1e1900 */
[----:B------:R-:W-:-:S06]  /*01d0*/  CS2R R10, SRZ ;  /* 0x00000000000a7805 */ /* 0x000fcc000001ff00 */
[----:B------:R-:W4:Y:S04]  /*01e0*/  @!P0 LDG.E.EL R10, desc[UR4][R6.64] ;  /* 0x00000004060a8981 */ /* 0x000f28000c2e1900 */
[----:B------:R-:W4:Y:S01]  /*01f0*/  @!P0 LDG.E.EL R11, desc[UR4][R8.64] ;  /* 0x00000004080b8981 */ /* 0x000f22000c2e1900 */
[----:B------:R-:W-:Y:S01]  /*0200*/  MOV R16, 0x3e800000 ;  /* 0x3e80000000107802 */ /* 0x000fe20000000f00 */
[----:B--2---:R-:W-:-:S04]  /*0210*/  FADD R14, R14, 9.9999997473787516356e-06 ;  /* 0x3727c5ac0e0e7421 */ /* 0x004fc80000000000 */
[----:B------:R-:W1:Y:S02]  /*0220*/  MUFU.SQRT R13, R14 ;  /* 0x0000000e000d7308 */ /* 0x000e640000002000 */
[C---:B-1----:R-:W-:Y:S02]  /*0230*/  FSETP.GT.AND P1, PT, R13.reuse, 8.50705917302346158658e+37, PT ;  /* 0x7e8000000d00780b */ /* 0x042fe40003f24000 */
[----:B------:R-:W-:-:S11]  /*0240*/  FSETP.GEU.AND P2, PT, R13, 1.175494350822287508e-38, PT ;  /* 0x008000000d00780b */ /* 0x000fd60003f4e000 */
[----:B------:R-:W-:-:S04]  /*0250*/  @P1 FMUL R13, R13, 0.25 ;  /* 0x3e8000000d0d1820 */ /* 0x000fc80000400000 */
[----:B------:R-:W-:-:S06]  /*0260*/  @!P2 FMUL R13, R13, 16777216 ;  /* 0x4b8000000d0da820 */ /* 0x000fcc0000400000 */
[----:B------:R-:W1:Y:S01]  /*0270*/  MUFU.RCP R13, R13 ;  /* 0x0000000d000d7308 */ /* 0x000e620000001000 */
[----:B0-----:R-:W-:Y:S01]  /*0280*/  FSEL R2, R16, 1, P1 ;  /* 0x3f80000010027808 */ /* 0x001fe20000800000 */
[----:B---3--:R-:W-:-:S04]  /*0290*/  FADD R12, -R15, R12 ;  /* 0x0000000c0f0c7221 */ /* 0x008fc80000000100 */
[----:B------:R-:W-:-:S04]  /*02a0*/  @!P2 FMUL R2, R2, 16777216 ;  /* 0x4b8000000202a820 */ /* 0x000fc80000400000 */
[----:B-1----:R-:W-:-:S04]  /*02b0*/  FMUL R3, R13, R2 ;  /* 0x000000020d037220 */ /* 0x002fc80000400000 */
[----:B------:R-:W-:-:S04]  /*02c0*/  FMUL R12, R12, R3 ;  /* 0x000000030c0c7220 */ /* 0x000fc80000400000 */
[----:B----4-:R-:W-:-:S04]  /*02d0*/  FFMA R10, R12, R10, R11 ;  /* 0x0000000a0c0a7223 */ /* 0x010fc8000000000b */
[----:B------:R-:W-:-:S04]  /*02e0*/  FADD R2, RZ, -R10 ;  /* 0x8000000aff027221 */ /* 0x000fc80000000000 */
[----:B------:R-:W-:-:S05]  /*02f0*/  FMUL R4, R2, 1.4426950216293334961 ;  /* 0x3fb8aa3b02047820 */ /* 0x000fca0000400000 */
[----:B------:R-:W-:-:S13]  /*0300*/  FSETP.GEU.AND P1, PT, R4, -126, PT ;  /* 0xc2fc00000400780b */ /* 0x000fda0003f2e000 */
[----:B------:R-:W-:-:S04]  /*0310*/  @!P1 FMUL R4, R4, 0.5 ;  /* 0x3f00000004049820 */ /* 0x000fc80000400000 */
[----:B------:R-:W0:Y:S02]  /*0320*/  MUFU.EX2 R2, R4 ;  /* 0x0000000400027308 */ /* 0x000e240000000800 */
[----:B0-----:R-:W-:-:S04]  /*0330*/  @!P1 FMUL R2, R2, R2 ;  /* 0x0000000202029220 */ /* 0x001fc80000400000 */
[----:B------:R-:W-:Y:S02]  /*0340*/  FADD R5, R2, 1 ;  /* 0x3f80000002057421 */ /* 0x000fe40000000000 */
[----:B------:R-:W0:Y:S03]  /*0350*/  LDC.64 R2, c[0x0][0x210] ;  /* 0x00008400ff027b82 */ /* 0x000e260000000a00 */
[----:B------:R-:W-:-:S13]  /*0360*/  FSETP.GT.AND P1, PT, R5, 8.50705917302346158658e+37, PT ;  /* 0x7e8000000500780b */ /* 0x000fda0003f24000 */
[----:B------:R-:W-:-:S06]  /*0370*/  @P1 FMUL R5, R5, 0.25 ;  /* 0x3e80000005051820 */ /* 0x000fcc0000400000 */
[----:B------:R-:W1:Y:S01]  /*0380*/  MUFU.RCP R5, R5 ;  /* 0x0000000500057308 */ /* 0x000e620000001000 */
[----:B------:R-:W-:Y:S01]  /*0390*/  FSEL R6, R16, 1, P1 ;  /* 0x3f80000010067808 */ /* 0x000fe20000800000 */
[----:B0-----:R-:W-:-:S04]  /*03a0*/  IMAD.WIDE R2, R0, 0x4, R2 ;  /* 0x0000000400027825 */ /* 0x001fc800078e0202 */
[----:B-1----:R-:W-:-:S04]  /*03b0*/  FMUL R7, R5, R6 ;  /* 0x0000000605077220 */ /* 0x002fc80000400000 */
[----:B------:R-:W-:Y:S01]  /*03c0*/  FMUL R7, R10, R7 ;  /* 0x000000070a077220 */ /* 0x000fe20000400000 */
[----:B------:R-:W-:Y:S06]  /*03d0*/  @P0 EXIT ;  /* 0x000000000000094d */ /* 0x000fec0003800000 */
[----:B------:R-:W-:Y:S01]  /*03e0*/  STG.E desc[UR4][R2.64], R7 ;  /* 0x0000000702007986 */ /* 0x000fe2000c101904 */
[----:B------:R-:W-:Y:S05]  /*03f0*/  EXIT ;  /* 0x000000000000794d */ /* 0x000fea0003800000 */
.L_x_0:
[----:B------:R-:W-:-:S00]  /*0400*/  BRA `(.L_x_0) ;  /* 0xfffffffc00fc7947 */ /* 0x000fc0000383ffff */
[----:B------:R-:W-:-:S00]  /*0410*/  NOP ;  /* 0x0000000000007918 */ /* 0x000fc00000000000 */
        /* <DEDUP_REMOVED lines=14> */
.L_x_1:


//--------------------- .nv.global.init           --------------------------
	.section	.nv.global.init,"aw",@progbits
.nv.global.init:
	.type		_$_str,@object
	.size		_$_str,(_$_str_$_2 - _$_str)
_$_str:
        /*0000*/ 	.byte	0x5f, 0x5f, 0x43, 0x55, 0x44, 0x41, 0x5f, 0x46, 0x54, 0x5a, 0x00
	.type		_$_str_$_2,@object
	.size		_$_str_$_2,(.L_1 - _$_str_$_2)
_$_str_$_2:
        /*000b*/ 	.byte	0x5f, 0x5f, 0x43, 0x55, 0x44, 0x41, 0x5f, 0x50, 0x52, 0x45, 0x43, 0x5f, 0x53, 0x51, 0x52, 0x54
        /*001b*/ 	.byte	0x00
.L_1:


//--------------------- .nv.constant0.triton_poi_fused__native_batch_norm_legit_no_training_silu_4 --------------------------
	.section	.nv.constant0.triton_poi_fused__native_batch_norm_legit_no_training_silu_4,"a",@progbits
	.sectionflags	@""
	.align	4
.nv.constant0.triton_poi_fused__native_batch_norm_legit_no_training_silu_4:
	.zero		580
